	.headerflags	@"EF_CUDA_TEXMODE_UNIFIED EF_CUDA_64BIT_ADDRESS EF_CUDA_SM80 EF_CUDA_VIRTUAL_SM(EF_CUDA_SM80)"
	.elftype	@"ET_EXEC"


//--------------------- .nv.info                  --------------------------
	.section	.nv.info,"",@"SHT_CUDA_INFO"
	.align	4


	//----- nvinfo : EIATTR_REGCOUNT
	.align		4
        /*0000*/ 	.byte	0x04, 0x2f
        /*0002*/ 	.short	(.L_1 - .L_0)
	.align		4
.L_0:
        /*0004*/ 	.word	index@(add_kernel_0d1d2d3d)
        /*0008*/ 	.word	0x00000020


	//----- nvinfo : EIATTR_MAX_STACK_SIZE
	.align		4
.L_1:
        /*000c*/ 	.byte	0x04, 0x23
        /*000e*/ 	.short	(.L_3 - .L_2)
	.align		4
.L_2:
        /*0010*/ 	.word	index@(add_kernel_0d1d2d3d)
        /*0014*/ 	.word	0x00000000


	//----- nvinfo : EIATTR_MIN_STACK_SIZE
	.align		4
.L_3:
        /*0018*/ 	.byte	0x04, 0x12
        /*001a*/ 	.short	(.L_5 - .L_4)
	.align		4
.L_4:
        /*001c*/ 	.word	index@(add_kernel_0d1d2d3d)
        /*0020*/ 	.word	0x00000000


	//----- nvinfo : EIATTR_FRAME_SIZE
	.align		4
.L_5:
        /*0024*/ 	.byte	0x04, 0x11
        /*0026*/ 	.short	(.L_7 - .L_6)
	.align		4
.L_6:
        /*0028*/ 	.word	index@(add_kernel_0d1d2d3d)
        /*002c*/ 	.word	0x00000000
.L_7:


//--------------------- .nv.info.add_kernel_0d1d2d3d --------------------------
	.section	.nv.info.add_kernel_0d1d2d3d,"",@"SHT_CUDA_INFO"
	.align	4


	//----- nvinfo : EIATTR_CUDA_API_VERSION
	.align		4
        /*0000*/ 	.byte	0x04, 0x37
        /*0002*/ 	.short	(.L_9 - .L_8)
.L_8:
        /*0004*/ 	.word	0x00000078


	//----- nvinfo : EIATTR_SW2861232_WAR
	.align		4
.L_9:
        /*0008*/ 	.byte	0x01, 0x35
	.zero		2


	//----- nvinfo : EIATTR_PARAM_CBANK
	.align		4
        /*000c*/ 	.byte	0x04, 0x0a
        /*000e*/ 	.short	(.L_11 - .L_10)
	.align		4
.L_10:
        /*0010*/ 	.word	index@(.nv.constant0.add_kernel_0d1d2d3d)
        /*0014*/ 	.short	0x0160
        /*0016*/ 	.short	0x001c


	//----- nvinfo : EIATTR_CBANK_PARAM_SIZE
	.align		4
.L_11:
        /*0018*/ 	.byte	0x03, 0x19
        /*001a*/ 	.short	0x001c


	//----- nvinfo : EIATTR_KPARAM_INFO
	.align		4
        /*001c*/ 	.byte	0x04, 0x17
        /*001e*/ 	.short	(.L_13 - .L_12)
.L_12:
        /*0020*/ 	.word	0x00000000
        /*0024*/ 	.short	0x0003
        /*0026*/ 	.short	0x0018
        /*0028*/ 	.byte	0x00, 0xf0, 0x11, 0x00


	//----- nvinfo : EIATTR_KPARAM_INFO
	.align		4
.L_13:
        /*002c*/ 	.byte	0x04, 0x17
        /*002e*/ 	.short	(.L_15 - .L_14)
.L_14:
        /*0030*/ 	.word	0x00000000
        /*0034*/ 	.short	0x0002
        /*0036*/ 	.short	0x0010
        /*0038*/ 	.byte	0x00, 0xf0, 0x21, 0x00


	//----- nvinfo : EIATTR_KPARAM_INFO
	.align		4
.L_15:
        /*003c*/ 	.byte	0x04, 0x17
        /*003e*/ 	.short	(.L_17 - .L_16)
.L_16:
        /*0040*/ 	.word	0x00000000
        /*0044*/ 	.short	0x0001
        /*0046*/ 	.short	0x0008
        /*0048*/ 	.byte	0x00, 0xf0, 0x21, 0x00


	//----- nvinfo : EIATTR_KPARAM_INFO
	.align		4
.L_17:
        /*004c*/ 	.byte	0x04, 0x17
        /*004e*/ 	.short	(.L_19 - .L_18)
.L_18:
        /*0050*/ 	.word	0x00000000
        /*0054*/ 	.short	0x0000
        /*0056*/ 	.short	0x0000
        /*0058*/ 	.byte	0x00, 0xf0, 0x21, 0x00


	//----- nvinfo : EIATTR_MAXREG_COUNT
	.align		4
.L_19:
        /*005c*/ 	.byte	0x03, 0x1b
        /*005e*/ 	.short	0x00ff


	//----- nvinfo : EIATTR_EXIT_INSTR_OFFSETS
	.align		4
        /*0060*/ 	.byte	0x04, 0x1c
        /*0062*/ 	.short	(.L_21 - .L_20)


	//   ....[0]....
.L_20:
        /*0064*/ 	.word	0x000001e0


	//   ....[1]....
        /*0068*/ 	.word	0x00000200


	//----- nvinfo : EIATTR_MAX_THREADS
	.align		4
.L_21:
        /*006c*/ 	.byte	0x04, 0x05
        /*006e*/ 	.short	(.L_23 - .L_22)
.L_22:
        /*0070*/ 	.word	0x00000080
        /*0074*/ 	.word	0x00000001
        /*0078*/ 	.word	0x00000001
.L_23:


//--------------------- .nv.constant0.add_kernel_0d1d2d3d --------------------------
	.section	.nv.constant0.add_kernel_0d1d2d3d,"a",@progbits
	.align	4
.nv.constant0.add_kernel_0d1d2d3d:
	.zero		380


//--------------------- .text.add_kernel_0d1d2d3d --------------------------
	.section	.text.add_kernel_0d1d2d3d,"ax",@progbits
	.sectioninfo	@"SHI_REGISTERS=32"
	.align	128
        .global         add_kernel_0d1d2d3d
        .type           add_kernel_0d1d2d3d,@function
        .size           add_kernel_0d1d2d3d,(.L_x_1 - add_kernel_0d1d2d3d)
        .other          add_kernel_0d1d2d3d,@"STO_CUDA_ENTRY STV_DEFAULT"
add_kernel_0d1d2d3d:
.text.add_kernel_0d1d2d3d:
[----:B------:R-:W-:-:S02]  /*0000*/  MOV R1, c[0x0][0x28] ;  /* 0x00000a0000017a02 */ /* 0x000fc40000000f00 */
[----:B------:R-:W0:Y:S01]  /*0010*/  S2R R0, SR_TID.X ;  /* 0x0000000000007919 */ /* 0x000e220000002100 */
[----:B------:R-:W-:-:S03]  /*0020*/  ULDC.64 UR4, c[0x0][0x118] ;  /* 0x0000460000047ab9 */ /* 0x000fc60000000a00 */
[----:B------:R-:W1:Y:S01]  /*0030*/  S2R R21, SR_CTAID.X ;  /* 0x0000000000157919 */ /* 0x000e620000002500 */
[----:B0-----:R-:W-:-:S04]  /*0040*/  SHF.L.U32 R0, R0, 0x2, RZ ;  /* 0x0000000200007819 */ /* 0x001fc800000006ff */
[----:B------:R-:W-:-:S04]  /*0050*/  LOP3.LUT R0, R0, 0x3fc, RZ, 0xc0, !PT ;  /* 0x000003fc00007812 */ /* 0x000fc800078ec0ff */
[----:B-1----:R-:W-:Y:S01]  /*0060*/  LEA R21, R21, R0, 0xa ;  /* 0x0000000015157211 */ /* 0x002fe200078e50ff */
[----:B------:R-:W-:-:S03]  /*0070*/  HFMA2.MMA R0, -RZ, RZ, 0, 2.384185791015625e-07 ;  /* 0x00000004ff007435 */ /* 0x000fc600000001ff */
[C---:B------:R-:W-:Y:S02]  /*0080*/  ISETP.GE.AND P0, PT, R21.reuse, c[0x0][0x178], PT ;  /* 0x00005e0015007a0c */ /* 0x040fe40003f06270 */
[----:B------:R-:W-:-:S04]  /*0090*/  IADD3 R3, R21, 0x200, RZ ;  /* 0x0000020015037810 */ /* 0x000fc80007ffe0ff */
[----:B------:R-:W-:Y:S01]  /*00a0*/  ISETP.GE.AND P1, PT, R3, c[0x0][0x178], PT ;  /* 0x00005e0003007a0c */ /* 0x000fe20003f26270 */
[----:B------:R-:W-:-:S04]  /*00b0*/  IMAD.WIDE R22, R21, R0, c[0x0][0x160] ;  /* 0x0000580015167625 */ /* 0x000fc800078e0200 */
[-C--:B------:R-:W-:Y:S02]  /*00c0*/  IMAD.WIDE R24, R21, R0.reuse, c[0x0][0x168] ;  /* 0x00005a0015187625 */ /* 0x080fe400078e0200 */
[----:B------:R-:W2:Y:S04]  /*00d0*/  @!P0 LDG.E.128 R16, [R22.64] ;  /* 0x0000000416108981 */ /* 0x000ea8000c1e1d00 */
[----:B------:R-:W2:Y:S01]  /*00e0*/  @!P0 LDG.E.128 R12, [R24.64] ;  /* 0x00000004180c8981 */ /* 0x000ea2000c1e1d00 */
[----:B------:R-:W-:-:S04]  /*00f0*/  IMAD.WIDE R26, R3, R0, c[0x0][0x160] ;  /* 0x00005800031a7625 */ /* 0x000fc800078e0200 */
[CC--:B------:R-:W-:Y:S01]  /*0100*/  IMAD.WIDE R28, R3.reuse, R0.reuse, c[0x0][0x168] ;  /* 0x00005a00031c7625 */ /* 0x0c0fe200078e0200 */
[----:B------:R-:W3:Y:S04]  /*0110*/  @!P1 LDG.E.128 R8, [R26.64] ;  /* 0x000000041a089981 */ /* 0x000ee8000c1e1d00 */
[----:B------:R-:W3:Y:S01]  /*0120*/  @!P1 LDG.E.128 R4, [R28.64] ;  /* 0x000000041c049981 */ /* 0x000ee2000c1e1d00 */
[----:B------:R-:W-:-:S04]  /*0130*/  IMAD.WIDE R2, R3, R0, c[0x0][0x170] ;  /* 0x00005c0003027625 */ /* 0x000fc800078e0200 */
[----:B--2---:R-:W-:Y:S02]  /*0140*/  FADD R12, R16, R12 ;  /* 0x0000000c100c7221 */ /* 0x004fe40000000000 */
[----:B------:R-:W-:Y:S02]  /*0150*/  FADD R13, R17, R13 ;  /* 0x0000000d110d7221 */ /* 0x000fe40000000000 */
[----:B------:R-:W-:Y:S02]  /*0160*/  FADD R14, R18, R14 ;  /* 0x0000000e120e7221 */ /* 0x000fe40000000000 */
[----:B------:R-:W-:Y:S02]  /*0170*/  FADD R15, R19, R15 ;  /* 0x0000000f130f7221 */ /* 0x000fe40000000000 */
[----:B------:R-:W-:-:S04]  /*0180*/  IMAD.WIDE R16, R21, R0, c[0x0][0x170] ;  /* 0x00005c0015107625 */ /* 0x000fc800078e0200 */
[----:B---3--:R-:W-:Y:S01]  /*0190*/  FADD R4, R8, R4 ;  /* 0x0000000408047221 */ /* 0x008fe20000000000 */
[----:B------:R0:W-:Y:S01]  /*01a0*/  @!P0 STG.E.128 [R16.64], R12 ;  /* 0x0000000c10008986 */ /* 0x0001e2000c101d04 */
[----:B------:R-:W-:Y:S02]  /*01b0*/  FADD R5, R9, R5 ;  /* 0x0000000509057221 */ /* 0x000fe40000000000 */
[----:B------:R-:W-:Y:S02]  /*01c0*/  FADD R6, R10, R6 ;  /* 0x000000060a067221 */ /* 0x000fe40000000000 */
[----:B------:R-:W-:Y:S01]  /*01d0*/  FADD R7, R11, R7 ;  /* 0x000000070b077221 */ /* 0x000fe20000000000 */
[----:B------:R-:W-:Y:S06]  /*01e0*/  @P1 EXIT ;  /* 0x000000000000194d */ /* 0x000fec0003800000 */
[----:B------:R-:W-:Y:S01]  /*01f0*/  STG.E.128 [R2.64], R4 ;  /* 0x0000000402007986 */ /* 0x000fe2000c101d04 */
[----:B------:R-:W-:Y:S05]  /*0200*/  EXIT ;  /* 0x000000000000794d */ /* 0x000fea0003800000 */
.L_x_0:
[----:B------:R-:W-:-:S00]  /*0210*/  BRA `(.L_x_0) ;  /* 0xfffffff000007947 */ /* 0x000fc0000383ffff */
[----:B------:R-:W-:-:S00]  /*0220*/  NOP ;  /* 0x0000000000007918 */ /* 0x000fc00000000000 */
        /* <DEDUP_REMOVED lines=13> */
.L_x_1:
